//
// Generated by NVIDIA NVVM Compiler
//
// Compiler Build ID: CL-36424714
// Cuda compilation tools, release 13.0, V13.0.88
// Based on NVVM 20.0.0
//

.version 9.0
.target sm_100
.address_size 64

	// .globl	_Z14FindClosestGPUP6float3PiS1_
.global .align 4 .u32 blockSize = 640;
// _ZZ26FindClosestGPUWithBlockingP6float3PiS1_E12sharedPoints has been demoted

.visible .entry _Z14FindClosestGPUP6float3PiS1_(
	.param .u64 .ptr .align 1 _Z14FindClosestGPUP6float3PiS1__param_0,
	.param .u64 .ptr .align 1 _Z14FindClosestGPUP6float3PiS1__param_1,
	.param .u64 .ptr .align 1 _Z14FindClosestGPUP6float3PiS1__param_2
)
{
	.reg .pred 	%p<6>;
	.reg .b32 	%r<15>;
	.reg .b32 	%f<19>;
	.reg .b64 	%rd<13>;

	ld.param.u64 	%rd6, [_Z14FindClosestGPUP6float3PiS1__param_0];
	ld.param.u64 	%rd5, [_Z14FindClosestGPUP6float3PiS1__param_1];
	ld.param.u64 	%rd7, [_Z14FindClosestGPUP6float3PiS1__param_2];
	cvta.to.global.u64 	%rd1, %rd6;
	cvta.to.global.u64 	%rd2, %rd7;
	ld.global.u32 	%r12, [%rd2];
	setp.lt.s32 	%p1, %r12, 2;
	@%p1 bra 	$L__BB0_7;
	mov.u32 	%r8, %tid.x;
	mov.u32 	%r9, %ctaid.x;
	mov.u32 	%r10, %ntid.x;
	mad.lo.s32 	%r2, %r9, %r10, %r8;
	setp.ge.s32 	%p2, %r2, %r12;
	@%p2 bra 	$L__BB0_7;
	mul.wide.s32 	%rd8, %r2, 12;
	add.s64 	%rd3, %rd1, %rd8;
	cvta.to.global.u64 	%rd9, %rd5;
	mul.wide.s32 	%rd10, %r2, 4;
	add.s64 	%rd4, %rd9, %rd10;
	mov.f32 	%f17, 0f7F7FFFEE;
	mov.b32 	%r13, 0;
$L__BB0_3:
	setp.eq.s32 	%p3, %r13, %r2;
	@%p3 bra 	$L__BB0_6;
	ld.global.f32 	%f5, [%rd3];
	mul.wide.u32 	%rd11, %r13, 12;
	add.s64 	%rd12, %rd1, %rd11;
	ld.global.f32 	%f6, [%rd12];
	sub.f32 	%f7, %f5, %f6;
	ld.global.f32 	%f8, [%rd3+4];
	ld.global.f32 	%f9, [%rd12+4];
	sub.f32 	%f10, %f8, %f9;
	mul.f32 	%f11, %f10, %f10;
	fma.rn.f32 	%f12, %f7, %f7, %f11;
	ld.global.f32 	%f13, [%rd3+8];
	ld.global.f32 	%f14, [%rd12+8];
	sub.f32 	%f15, %f13, %f14;
	fma.rn.f32 	%f16, %f15, %f15, %f12;
	sqrt.rn.f32 	%f2, %f16;
	setp.geu.f32 	%p4, %f2, %f17;
	@%p4 bra 	$L__BB0_6;
	st.global.u32 	[%rd4], %r13;
	ld.global.u32 	%r12, [%rd2];
	mov.f32 	%f17, %f2;
$L__BB0_6:
	add.s32 	%r13, %r13, 1;
	setp.lt.s32 	%p5, %r13, %r12;
	@%p5 bra 	$L__BB0_3;
$L__BB0_7:
	ret;

}
	// .globl	_Z26FindClosestGPUWithBlockingP6float3PiS1_
.visible .entry _Z26FindClosestGPUWithBlockingP6float3PiS1_(
	.param .u64 .ptr .align 1 _Z26FindClosestGPUWithBlockingP6float3PiS1__param_0,
	.param .u64 .ptr .align 1 _Z26FindClosestGPUWithBlockingP6float3PiS1__param_1,
	.param .u64 .ptr .align 1 _Z26FindClosestGPUWithBlockingP6float3PiS1__param_2
)
{
	.reg .pred 	%p<18>;
	.reg .b32 	%r<30>;
	.reg .b32 	%f<60>;
	.reg .b64 	%rd<13>;
	// demoted variable
	.shared .align 4 .b8 _ZZ26FindClosestGPUWithBlockingP6float3PiS1_E12sharedPoints[7680];
	ld.param.u64 	%rd5, [_Z26FindClosestGPUWithBlockingP6float3PiS1__param_0];
	ld.param.u64 	%rd4, [_Z26FindClosestGPUWithBlockingP6float3PiS1__param_1];
	ld.param.u64 	%rd6, [_Z26FindClosestGPUWithBlockingP6float3PiS1__param_2];
	cvta.to.global.u64 	%rd1, %rd5;
	cvta.to.global.u64 	%rd2, %rd6;
	ld.global.u32 	%r1, [%rd2];
	setp.lt.s32 	%p1, %r1, 2;
	@%p1 bra 	$L__BB1_24;
	mov.u32 	%r2, %tid.x;
	mov.u32 	%r17, %ctaid.x;
	mov.u32 	%r18, %ntid.x;
	mad.lo.s32 	%r3, %r17, %r18, %r2;
	setp.ge.s32 	%p2, %r3, %r1;
	@%p2 bra 	$L__BB1_24;
	mul.wide.s32 	%rd7, %r3, 12;
	add.s64 	%rd8, %rd1, %rd7;
	ld.global.f32 	%f1, [%rd8];
	ld.global.f32 	%f2, [%rd8+4];
	ld.global.f32 	%f3, [%rd8+8];
	mov.u32 	%r4, %nctaid.x;
	mov.u32 	%r20, _ZZ26FindClosestGPUWithBlockingP6float3PiS1_E12sharedPoints;
	mad.lo.s32 	%r5, %r2, 12, %r20;
	cvta.to.global.u64 	%rd9, %rd4;
	mul.wide.s32 	%rd10, %r3, 4;
	add.s64 	%rd3, %rd9, %rd10;
	mov.f32 	%f57, 0f7F7FFFEE;
	mov.b32 	%r28, 0;
$L__BB1_3:
	mul.lo.s32 	%r7, %r28, 640;
	add.s32 	%r8, %r7, %r2;
	ld.global.u32 	%r21, [%rd2];
	setp.ge.u32 	%p3, %r8, %r21;
	@%p3 bra 	$L__BB1_5;
	mul.wide.u32 	%rd11, %r8, 12;
	add.s64 	%rd12, %rd1, %rd11;
	ld.global.f32 	%f15, [%rd12];
	ld.global.f32 	%f16, [%rd12+4];
	ld.global.f32 	%f17, [%rd12+8];
	st.shared.f32 	[%r5], %f15;
	st.shared.f32 	[%r5+4], %f16;
	st.shared.f32 	[%r5+8], %f17;
	bar.sync 	0;
$L__BB1_5:
	mov.b32 	%r29, 0;
$L__BB1_6:
	add.s32 	%r10, %r29, %r7;
	setp.eq.s32 	%p4, %r10, %r3;
	mad.lo.s32 	%r11, %r29, 12, %r20;
	@%p4 bra 	$L__BB1_10;
	ld.shared.f32 	%f18, [%r11];
	sub.f32 	%f19, %f1, %f18;
	ld.shared.f32 	%f20, [%r11+4];
	sub.f32 	%f21, %f2, %f20;
	mul.f32 	%f22, %f21, %f21;
	fma.rn.f32 	%f23, %f19, %f19, %f22;
	ld.shared.f32 	%f24, [%r11+8];
	sub.f32 	%f25, %f3, %f24;
	fma.rn.f32 	%f26, %f25, %f25, %f23;
	sqrt.rn.f32 	%f6, %f26;
	setp.geu.f32 	%p5, %f6, %f57;
	@%p5 bra 	$L__BB1_10;
	ld.global.u32 	%r24, [%rd2];
	setp.ge.s32 	%p6, %r10, %r24;
	@%p6 bra 	$L__BB1_10;
	st.global.u32 	[%rd3], %r10;
	mov.f32 	%f57, %f6;
$L__BB1_10:
	add.s32 	%r12, %r10, 1;
	setp.eq.s32 	%p7, %r12, %r3;
	@%p7 bra 	$L__BB1_14;
	ld.shared.f32 	%f27, [%r11+12];
	sub.f32 	%f28, %f1, %f27;
	ld.shared.f32 	%f29, [%r11+16];
	sub.f32 	%f30, %f2, %f29;
	mul.f32 	%f31, %f30, %f30;
	fma.rn.f32 	%f32, %f28, %f28, %f31;
	ld.shared.f32 	%f33, [%r11+20];
	sub.f32 	%f34, %f3, %f33;
	fma.rn.f32 	%f35, %f34, %f34, %f32;
	sqrt.rn.f32 	%f8, %f35;
	setp.geu.f32 	%p8, %f8, %f57;
	@%p8 bra 	$L__BB1_14;
	ld.global.u32 	%r25, [%rd2];
	setp.ge.s32 	%p9, %r12, %r25;
	@%p9 bra 	$L__BB1_14;
	st.global.u32 	[%rd3], %r12;
	mov.f32 	%f57, %f8;
$L__BB1_14:
	add.s32 	%r13, %r10, 2;
	setp.eq.s32 	%p10, %r13, %r3;
	@%p10 bra 	$L__BB1_18;
	ld.shared.f32 	%f36, [%r11+24];
	sub.f32 	%f37, %f1, %f36;
	ld.shared.f32 	%f38, [%r11+28];
	sub.f32 	%f39, %f2, %f38;
	mul.f32 	%f40, %f39, %f39;
	fma.rn.f32 	%f41, %f37, %f37, %f40;
	ld.shared.f32 	%f42, [%r11+32];
	sub.f32 	%f43, %f3, %f42;
	fma.rn.f32 	%f44, %f43, %f43, %f41;
	sqrt.rn.f32 	%f10, %f44;
	setp.geu.f32 	%p11, %f10, %f57;
	@%p11 bra 	$L__BB1_18;
	ld.global.u32 	%r26, [%rd2];
	setp.ge.s32 	%p12, %r13, %r26;
	@%p12 bra 	$L__BB1_18;
	st.global.u32 	[%rd3], %r13;
	mov.f32 	%f57, %f10;
$L__BB1_18:
	add.s32 	%r14, %r10, 3;
	setp.eq.s32 	%p13, %r14, %r3;
	@%p13 bra 	$L__BB1_22;
	ld.shared.f32 	%f45, [%r11+36];
	sub.f32 	%f46, %f1, %f45;
	ld.shared.f32 	%f47, [%r11+40];
	sub.f32 	%f48, %f2, %f47;
	mul.f32 	%f49, %f48, %f48;
	fma.rn.f32 	%f50, %f46, %f46, %f49;
	ld.shared.f32 	%f51, [%r11+44];
	sub.f32 	%f52, %f3, %f51;
	fma.rn.f32 	%f53, %f52, %f52, %f50;
	sqrt.rn.f32 	%f12, %f53;
	setp.geu.f32 	%p14, %f12, %f57;
	@%p14 bra 	$L__BB1_22;
	ld.global.u32 	%r27, [%rd2];
	setp.ge.s32 	%p15, %r14, %r27;
	@%p15 bra 	$L__BB1_22;
	st.global.u32 	[%rd3], %r14;
	mov.f32 	%f57, %f12;
$L__BB1_22:
	add.s32 	%r29, %r29, 4;
	setp.ne.s32 	%p16, %r29, 640;
	@%p16 bra 	$L__BB1_6;
	bar.sync 	0;
	add.s32 	%r28, %r28, 1;
	setp.ne.s32 	%p17, %r28, %r4;
	@%p17 bra 	$L__BB1_3;
$L__BB1_24:
	ret;

}


// ===== COMPILED SASS (sm_100) =====

	.target	sm_100

	.elftype	@"ET_EXEC"


//--------------------- .note.nv.tkinfo           --------------------------
	.section	.note.nv.tkinfo,"",@"SHT_NOTE"
	.sectionflags	@"SHF_NOTE_NV_TKINFO"
	.tkinfo
        /*0018*/ 	.word	0x00000002
        /*0030*/ 	.string	""
        /*0030*/ 	.string	"ptxas"
        /*0030*/ 	.string	"Cuda compilation tools, release 13.0, V13.0.88"
        /*0030*/ 	.string	"Build cuda_13.0.r13.0/compiler.36424714_0"
        /*0030*/ 	.string	"-arch sm_100 -m 64 "



//--------------------- .note.nv.cuinfo           --------------------------
	.section	.note.nv.cuinfo,"",@"SHT_NOTE"
	.sectionflags	@"SHF_NOTE_NV_CUINFO"
        /*0018*/ 	.short	0x0002
        /*001a*/ 	.short	0x0064
        /*001c*/ 	.short	0x0082
	.zero		2


//--------------------- .nv.info                  --------------------------
	.section	.nv.info,"",@"SHT_CUDA_INFO"
	.align	4


	//----- nvinfo : EIATTR_REGCOUNT
	.align		4
        /*0000*/ 	.byte	0x04, 0x2f
        /*0002*/ 	.short	(.L_2 - .L_1)
	.align		4
.L_1:
        /*0004*/ 	.word	index@(_Z14FindClosestGPUP6float3PiS1_)
        /*0008*/ 	.word	0x00000016


	//----- nvinfo : EIATTR_FRAME_SIZE
	.align		4
.L_2:
        /*000c*/ 	.byte	0x04, 0x11
        /*000e*/ 	.short	(.L_4 - .L_3)
	.align		4
.L_3:
        /*0010*/ 	.word	index@($__internal_1_$__cuda_sm20_sqrt_rn_f32_slowpath)
        /*0014*/ 	.word	0x00000000


	//----- nvinfo : EIATTR_FRAME_SIZE
	.align		4
.L_4:
        /*0018*/ 	.byte	0x04, 0x11
        /*001a*/ 	.short	(.L_6 - .L_5)
	.align		4
.L_5:
        /*001c*/ 	.word	index@(_Z14FindClosestGPUP6float3PiS1_)
        /*0020*/ 	.word	0x00000000


	//----- nvinfo : EIATTR_REGCOUNT
	.align		4
.L_6:
        /*0024*/ 	.byte	0x04, 0x2f
        /*0026*/ 	.short	(.L_8 - .L_7)
	.align		4
.L_7:
        /*0028*/ 	.word	index@(_Z26FindClosestGPUWithBlockingP6float3PiS1_)
        /*002c*/ 	.word	0x0000001a


	//----- nvinfo : EIATTR_FRAME_SIZE
	.align		4
.L_8:
        /*0030*/ 	.byte	0x04, 0x11
        /*0032*/ 	.short	(.L_10 - .L_9)
	.align		4
.L_9:
        /*0034*/ 	.word	index@($__internal_0_$__cuda_sm20_sqrt_rn_f32_slowpath)
        /*0038*/ 	.word	0x00000000


	//----- nvinfo : EIATTR_FRAME_SIZE
	.align		4
.L_10:
        /*003c*/ 	.byte	0x04, 0x11
        /*003e*/ 	.short	(.L_12 - .L_11)
	.align		4
.L_11:
        /*0040*/ 	.word	index@(_Z26FindClosestGPUWithBlockingP6float3PiS1_)
        /*0044*/ 	.word	0x00000000


	//----- nvinfo : EIATTR_MIN_STACK_SIZE
	.align		4
.L_12:
        /*0048*/ 	.byte	0x04, 0x12
        /*004a*/ 	.short	(.L_14 - .L_13)
	.align		4
.L_13:
        /*004c*/ 	.word	index@(_Z26FindClosestGPUWithBlockingP6float3PiS1_)
        /*0050*/ 	.word	0x00000000


	//----- nvinfo : EIATTR_MIN_STACK_SIZE
	.align		4
.L_14:
        /*0054*/ 	.byte	0x04, 0x12
        /*0056*/ 	.short	(.L_16 - .L_15)
	.align		4
.L_15:
        /*0058*/ 	.word	index@(_Z14FindClosestGPUP6float3PiS1_)
        /*005c*/ 	.word	0x00000000
.L_16:


//--------------------- .nv.compat                --------------------------
	.section	.nv.compat,"",@"SHT_CUDA_COMPAT_INFO"
	.align	4
        /*0000*/ 	.byte	0x02, 0x09, 0x00, 0x00, 0x02, 0x02, 0x01, 0x00, 0x02, 0x05, 0x05, 0x00, 0x03, 0x07, 0x01, 0x01
        /*0010*/ 	.byte	0x02, 0x03, 0x00, 0x00, 0x02, 0x06, 0x01, 0x00, 0x04, 0x0b, 0x08, 0x00, 0x01, 0x00, 0x00, 0x00
        /*0020*/ 	.byte	0x00, 0x00, 0x00, 0x00


//--------------------- .nv.info._Z26FindClosestGPUWithBlockingP6float3PiS1_ --------------------------
	.section	.nv.info._Z26FindClosestGPUWithBlockingP6float3PiS1_,"",@"SHT_CUDA_INFO"
	.sectionflags	@""
	.align	4


	//----- nvinfo : EIATTR_CUDA_API_VERSION
	.align		4
        /*0000*/ 	.byte	0x04, 0x37
        /*0002*/ 	.short	(.L_18 - .L_17)
.L_17:
        /*0004*/ 	.word	0x00000082


	//----- nvinfo : EIATTR_KPARAM_INFO
	.align		4
.L_18:
        /*0008*/ 	.byte	0x04, 0x17
        /*000a*/ 	.short	(.L_20 - .L_19)
.L_19:
        /*000c*/ 	.word	0x00000000
        /*0010*/ 	.short	0x0002
        /*0012*/ 	.short	0x0010
        /*0014*/ 	.byte	0x00, 0xf5, 0x21, 0x00


	//----- nvinfo : EIATTR_KPARAM_INFO
	.align		4
.L_20:
        /*0018*/ 	.byte	0x04, 0x17
        /*001a*/ 	.short	(.L_22 - .L_21)
.L_21:
        /*001c*/ 	.word	0x00000000
        /*0020*/ 	.short	0x0001
        /*0022*/ 	.short	0x0008
        /*0024*/ 	.byte	0x00, 0xf5, 0x21, 0x00


	//----- nvinfo : EIATTR_KPARAM_INFO
	.align		4
.L_22:
        /*0028*/ 	.byte	0x04, 0x17
        /*002a*/ 	.short	(.L_24 - .L_23)
.L_23:
        /*002c*/ 	.word	0x00000000
        /*0030*/ 	.short	0x0000
        /*0032*/ 	.short	0x0000
        /*0034*/ 	.byte	0x00, 0xf5, 0x21, 0x00


	//----- nvinfo : EIATTR_SPARSE_MMA_MASK
	.align		4
.L_24:
        /*0038*/ 	.byte	0x03, 0x50
        /*003a*/ 	.short	0x0000


	//----- nvinfo : EIATTR_MAXREG_COUNT
	.align		4
        /*003c*/ 	.byte	0x03, 0x1b
        /*003e*/ 	.short	0x00ff


	//----- nvinfo : EIATTR_NUM_BARRIERS
	.align		4
        /*0040*/ 	.byte	0x02, 0x4c
        /*0042*/ 	.byte	0x01
	.zero		1


	//----- nvinfo : EIATTR_MERCURY_ISA_VERSION
	.align		4
        /*0044*/ 	.byte	0x03, 0x5f
        /*0046*/ 	.short	0x0101


	//----- nvinfo : EIATTR_UNUSED_LOAD_BYTE_OFFSET
	.align		4
        /*0048*/ 	.byte	0x04, 0x44
        /*004a*/ 	.short	(.L_26 - .L_25)


	//   ....[0]....
.L_25:
        /*004c*/ 	.word	0x00000340
        /*0050*/ 	.word	0x00000fff


	//   ....[1]....
        /*0054*/ 	.word	0x00000990
        /*0058*/ 	.word	0x0000fff0


	//----- nvinfo : EIATTR_VRC_CTA_INIT_COUNT
	.align		4
.L_26:
        /*005c*/ 	.byte	0x02, 0x4a
	.zero		1
	.zero		1


	//----- nvinfo : EIATTR_EXIT_INSTR_OFFSETS
	.align		4
        /*0060*/ 	.byte	0x04, 0x1c
        /*0062*/ 	.short	(.L_28 - .L_27)


	//   ....[0]....
.L_27:
        /*0064*/ 	.word	0x00000050


	//   ....[1]....
        /*0068*/ 	.word	0x000000b0


	//   ....[2]....
        /*006c*/ 	.word	0x00000ba0


	//----- nvinfo : EIATTR_CRS_STACK_SIZE
	.align		4
.L_28:
        /*0070*/ 	.byte	0x04, 0x1e
        /*0072*/ 	.short	(.L_30 - .L_29)
.L_29:
        /*0074*/ 	.word	0x00000000


	//----- nvinfo : EIATTR_CBANK_PARAM_SIZE
	.align		4
.L_30:
        /*0078*/ 	.byte	0x03, 0x19
        /*007a*/ 	.short	0x0018


	//----- nvinfo : EIATTR_PARAM_CBANK
	.align		4
        /*007c*/ 	.byte	0x04, 0x0a
        /*007e*/ 	.short	(.L_32 - .L_31)
	.align		4
.L_31:
        /*0080*/ 	.word	index@(.nv.constant0._Z26FindClosestGPUWithBlockingP6float3PiS1_)
        /*0084*/ 	.short	0x0380
        /*0086*/ 	.short	0x0018


	//----- nvinfo : EIATTR_SW_WAR
	.align		4
.L_32:
        /*0088*/ 	.byte	0x04, 0x36
        /*008a*/ 	.short	(.L_34 - .L_33)
.L_33:
        /*008c*/ 	.word	0x00000008
.L_34:


//--------------------- .nv.info._Z14FindClosestGPUP6float3PiS1_ --------------------------
	.section	.nv.info._Z14FindClosestGPUP6float3PiS1_,"",@"SHT_CUDA_INFO"
	.sectionflags	@""
	.align	4


	//----- nvinfo : EIATTR_CUDA_API_VERSION
	.align		4
        /*0000*/ 	.byte	0x04, 0x37
        /*0002*/ 	.short	(.L_36 - .L_35)
.L_35:
        /*0004*/ 	.word	0x00000082


	//----- nvinfo : EIATTR_KPARAM_INFO
	.align		4
.L_36:
        /*0008*/ 	.byte	0x04, 0x17
        /*000a*/ 	.short	(.L_38 - .L_37)
.L_37:
        /*000c*/ 	.word	0x00000000
        /*0010*/ 	.short	0x0002
        /*0012*/ 	.short	0x0010
        /*0014*/ 	.byte	0x00, 0xf5, 0x21, 0x00


	//----- nvinfo : EIATTR_KPARAM_INFO
	.align		4
.L_38:
        /*0018*/ 	.byte	0x04, 0x17
        /*001a*/ 	.short	(.L_40 - .L_39)
.L_39:
        /*001c*/ 	.word	0x00000000
        /*0020*/ 	.short	0x0001
        /*0022*/ 	.short	0x0008
        /*0024*/ 	.byte	0x00, 0xf5, 0x21, 0x00


	//----- nvinfo : EIATTR_KPARAM_INFO
	.align		4
.L_40:
        /*0028*/ 	.byte	0x04, 0x17
        /*002a*/ 	.short	(.L_42 - .L_41)
.L_41:
        /*002c*/ 	.word	0x00000000
        /*0030*/ 	.short	0x0000
        /*0032*/ 	.short	0x0000
        /*0034*/ 	.byte	0x00, 0xf5, 0x21, 0x00


	//----- nvinfo : EIATTR_SPARSE_MMA_MASK
	.align		4
.L_42:
        /*0038*/ 	.byte	0x03, 0x50
        /*003a*/ 	.short	0x0000


	//----- nvinfo : EIATTR_MAXREG_COUNT
	.align		4
        /*003c*/ 	.byte	0x03, 0x1b
        /*003e*/ 	.short	0x00ff


	//----- nvinfo : EIATTR_MERCURY_ISA_VERSION
	.align		4
        /*0040*/ 	.byte	0x03, 0x5f
        /*0042*/ 	.short	0x0101


	//----- nvinfo : EIATTR_VRC_CTA_INIT_COUNT
	.align		4
        /*0044*/ 	.byte	0x02, 0x4a
	.zero		1
	.zero		1


	//----- nvinfo : EIATTR_EXIT_INSTR_OFFSETS
	.align		4
        /*0048*/ 	.byte	0x04, 0x1c
        /*004a*/ 	.short	(.L_44 - .L_43)


	//   ....[0]....
.L_43:
        /*004c*/ 	.word	0x00000050


	//   ....[1]....
        /*0050*/ 	.word	0x000000b0


	//   ....[2]....
        /*0054*/ 	.word	0x000003a0


	//----- nvinfo : EIATTR_CRS_STACK_SIZE
	.align		4
.L_44:
        /*0058*/ 	.byte	0x04, 0x1e
        /*005a*/ 	.short	(.L_46 - .L_45)
.L_45:
        /*005c*/ 	.word	0x00000000


	//----- nvinfo : EIATTR_CBANK_PARAM_SIZE
	.align		4
.L_46:
        /*0060*/ 	.byte	0x03, 0x19
        /*0062*/ 	.short	0x0018


	//----- nvinfo : EIATTR_PARAM_CBANK
	.align		4
        /*0064*/ 	.byte	0x04, 0x0a
        /*0066*/ 	.short	(.L_48 - .L_47)
	.align		4
.L_47:
        /*0068*/ 	.word	index@(.nv.constant0._Z14FindClosestGPUP6float3PiS1_)
        /*006c*/ 	.short	0x0380
        /*006e*/ 	.short	0x0018


	//----- nvinfo : EIATTR_SW_WAR
	.align		4
.L_48:
        /*0070*/ 	.byte	0x04, 0x36
        /*0072*/ 	.short	(.L_50 - .L_49)
.L_49:
        /*0074*/ 	.word	0x00000008
.L_50:


//--------------------- .nv.callgraph             --------------------------
	.section	.nv.callgraph,"",@"SHT_CUDA_CALLGRAPH"
	.align	4
	.sectionentsize	8
	.align		4
        /*0000*/ 	.word	0x00000000
	.align		4
        /*0004*/ 	.word	0xffffffff
	.align		4
        /*0008*/ 	.word	0x00000000
	.align		4
        /*000c*/ 	.word	0xfffffffe
	.align		4
        /*0010*/ 	.word	0x00000000
	.align		4
        /*0014*/ 	.word	0xfffffffd
	.align		4
        /*0018*/ 	.word	0x00000000
	.align		4
        /*001c*/ 	.word	0xfffffffc


//--------------------- .nv.constant4             --------------------------
	.section	.nv.constant4,"a",@progbits
	.align	8
	.align		8
.nv.constant4:
        /*0000*/ 	.dword	blockSize


//--------------------- .text._Z26FindClosestGPUWithBlockingP6float3PiS1_ --------------------------
	.section	.text._Z26FindClosestGPUWithBlockingP6float3PiS1_,"ax",@progbits
	.align	128
        .global         _Z26FindClosestGPUWithBlockingP6float3PiS1_
        .type           _Z26FindClosestGPUWithBlockingP6float3PiS1_,@function
        .size           _Z26FindClosestGPUWithBlockingP6float3PiS1_,(.L_x_33 - _Z26FindClosestGPUWithBlockingP6float3PiS1_)
        .other          _Z26FindClosestGPUWithBlockingP6float3PiS1_,@"STO_CUDA_ENTRY STV_DEFAULT"
_Z26FindClosestGPUWithBlockingP6float3PiS1_:
.text._Z26FindClosestGPUWithBlockingP6float3PiS1_:
[----:B------:R-:W-:Y:S08]  /*0000*/  LDC R1, c[0x0][0x37c] ;  /* 0x0000df00ff017b82 */ /* 0x000ff00000000800 */
[----:B------:R-:W0:Y:S01]  /*0010*/  LDC.64 R2, c[0x0][0x390] ;  /* 0x0000e400ff027b82 */ /* 0x000e220000000a00 */
[----:B------:R-:W0:Y:S02]  /*0020*/  LDCU.64 UR4, c[0x0][0x358] ;  /* 0x00006b00ff0477ac */ /* 0x000e240008000a00 */
[----:B0-----:R-:W2:Y:S02]  /*0030*/  LDG.E R2, desc[UR4][R2.64] ;  /* 0x0000000402027981 */ /* 0x001ea4000c1e1900 */
[----:B--2---:R-:W-:-:S13]  /*0040*/  ISETP.GE.AND P0, PT, R2, 0x2, PT ;  /* 0x000000020200780c */ /* 0x004fda0003f06270 */
[----:B------:R-:W-:Y:S05]  /*0050*/  @!P0 EXIT ;  /* 0x000000000000894d */ /* 0x000fea0003800000 */
[----:B------:R-:W0:Y:S01]  /*0060*/  S2R R8, SR_TID.X ;  /* 0x0000000000087919 */ /* 0x000e220000002100 */
[----:B------:R-:W0:Y:S08]  /*0070*/  S2UR UR6, SR_CTAID.X ;  /* 0x00000000000679c3 */ /* 0x000e300000002500 */
[----:B------:R-:W0:Y:S02]  /*0080*/  LDC R9, c[0x0][0x360] ;  /* 0x0000d800ff097b82 */ /* 0x000e240000000800 */
[----:B0-----:R-:W-:-:S05]  /*0090*/  IMAD R9, R9, UR6, R8 ;  /* 0x0000000609097c24 */ /* 0x001fca000f8e0208 */
[----:B------:R-:W-:-:S13]  /*00a0*/  ISETP.GE.AND P0, PT, R9, R2, PT ;  /* 0x000000020900720c */ /* 0x000fda0003f06270 */
[----:B------:R-:W-:Y:S05]  /*00b0*/  @P0 EXIT ;  /* 0x000000000000094d */ /* 0x000fea0003800000 */
[----:B------:R-:W0:Y:S01]  /*00c0*/  LDC.64 R4, c[0x0][0x380] ;  /* 0x0000e000ff047b82 */ /* 0x000e220000000a00 */
[----:B------:R-:W1:Y:S07]  /*00d0*/  S2R R0, SR_CgaCtaId ;  /* 0x0000000000007919 */ /* 0x000e6e0000008800 */
[----:B------:R-:W2:Y:S01]  /*00e0*/  LDC.64 R2, c[0x0][0x388] ;  /* 0x0000e200ff027b82 */ /* 0x000ea20000000a00 */
[----:B0-----:R-:W-:-:S05]  /*00f0*/  IMAD.WIDE R4, R9, 0xc, R4 ;  /* 0x0000000c09047825 */ /* 0x001fca00078e0204 */
[----:B------:R0:W5:Y:S04]  /*0100*/  LDG.E R11, desc[UR4][R4.64] ;  /* 0x00000004040b7981 */ /* 0x000168000c1e1900 */
[----:B------:R0:W5:Y:S04]  /*0110*/  LDG.E R10, desc[UR4][R4.64+0x4] ;  /* 0x00000404040a7981 */ /* 0x000168000c1e1900 */
[----:B------:R0:W5:Y:S01]  /*0120*/  LDG.E R12, desc[UR4][R4.64+0x8] ;  /* 0x00000804040c7981 */ /* 0x000162000c1e1900 */
[----:B------:R-:W-:Y:S01]  /*0130*/  MOV R13, 0x400 ;  /* 0x00000400000d7802 */ /* 0x000fe20000000f00 */
[----:B------:R-:W-:Y:S01]  /*0140*/  HFMA2 R15, -RZ, RZ, 0, 0 ;  /* 0x00000000ff0f7431 */ /* 0x000fe200000001ff */
[----:B------:R-:W-:Y:S01]  /*0150*/  MOV R14, 0x7f7fffee ;  /* 0x7f7fffee000e7802 */ /* 0x000fe20000000f00 */
[----:B--2---:R-:W-:Y:S01]  /*0160*/  IMAD.WIDE R2, R9, 0x4, R2 ;  /* 0x0000000409027825 */ /* 0x004fe200078e0202 */
[----:B-1----:R-:W-:Y:S01]  /*0170*/  LEA R13, R0, R13, 0x18 ;  /* 0x0000000d000d7211 */ /* 0x002fe200078ec0ff */
[----:B------:R-:W1:Y:S04]  /*0180*/  LDCU UR6, c[0x0][0x370] ;  /* 0x00006e00ff0677ac */ /* 0x000e680008000800 */
[----:B0-----:R-:W-:-:S07]  /*0190*/  IMAD R16, R8, 0xc, R13 ;  /* 0x0000000c08107824 */ /* 0x001fce00078e020d */
.L_x_22:
[----:B0-----:R-:W0:Y:S02]  /*01a0*/  LDC.64 R4, c[0x0][0x390] ;  /* 0x0000e400ff047b82 */ /* 0x001e240000000a00 */
[----:B0-----:R-:W2:Y:S01]  /*01b0*/  LDG.E R4, desc[UR4][R4.64] ;  /* 0x0000000404047981 */ /* 0x001ea2000c1e1900 */
[C---:B------:R-:W-:Y:S01]  /*01c0*/  IMAD R7, R15.reuse, 0x280, R8 ;  /* 0x000002800f077824 */ /* 0x040fe200078e0208 */
[----:B------:R-:W-:Y:S02]  /*01d0*/  MOV R17, R15 ;  /* 0x0000000f00117202 */ /* 0x000fe40000000f00 */
[----:B------:R-:W-:-:S04]  /*01e0*/  IADD3 R15, PT, PT, R15, 0x1, RZ ;  /* 0x000000010f0f7810 */ /* 0x000fc80007ffe0ff */
[----:B-1----:R-:W-:Y:S02]  /*01f0*/  ISETP.NE.AND P0, PT, R15, UR6, PT ;  /* 0x000000060f007c0c */ /* 0x002fe4000bf05270 */
[----:B--2---:R-:W-:-:S13]  /*0200*/  ISETP.GE.U32.AND P1, PT, R7, R4, PT ;  /* 0x000000040700720c */ /* 0x004fda0003f26070 */
[----:B------:R-:W-:Y:S05]  /*0210*/  @P1 BRA `(.L_x_0) ;  /* 0x0000000000281947 */ /* 0x000fea0003800000 */
[----:B------:R-:W0:Y:S02]  /*0220*/  LDC.64 R4, c[0x0][0x380] ;  /* 0x0000e000ff047b82 */ /* 0x000e240000000a00 */
[----:B0-----:R-:W-:-:S05]  /*0230*/  IMAD.WIDE.U32 R4, R7, 0xc, R4 ;  /* 0x0000000c07047825 */ /* 0x001fca00078e0004 */
[----:B------:R-:W2:Y:S04]  /*0240*/  LDG.E R7, desc[UR4][R4.64] ;  /* 0x0000000404077981 */ /* 0x000ea8000c1e1900 */
[----:B------:R-:W3:Y:S04]  /*0250*/  LDG.E R19, desc[UR4][R4.64+0x4] ;  /* 0x0000040404137981 */ /* 0x000ee8000c1e1900 */
[----:B------:R-:W4:Y:S01]  /*0260*/  LDG.E R21, desc[UR4][R4.64+0x8] ;  /* 0x0000080404157981 */ /* 0x000f22000c1e1900 */
[----:B------:R-:W-:Y:S05]  /*0270*/  WARPSYNC.ALL ;  /* 0x0000000000007948 */ /* 0x000fea0003800000 */
[----:B--2---:R0:W-:Y:S04]  /*0280*/  STS [R16], R7 ;  /* 0x0000000710007388 */ /* 0x0041e80000000800 */
[----:B---3--:R0:W-:Y:S04]  /*0290*/  STS [R16+0x4], R19 ;  /* 0x0000041310007388 */ /* 0x0081e80000000800 */
[----:B----4-:R0:W-:Y:S01]  /*02a0*/  STS [R16+0x8], R21 ;  /* 0x0000081510007388 */ /* 0x0101e20000000800 */
[----:B------:R-:W-:Y:S06]  /*02b0*/  BAR.SYNC.DEFER_BLOCKING 0x0 ;  /* 0x0000000000007b1d */ /* 0x000fec0000010000 */
.L_x_0:
[----:B------:R-:W-:-:S07]  /*02c0*/  MOV R18, RZ ;  /* 0x000000ff00127202 */ /* 0x000fce0000000f00 */
.L_x_21:
[----:B0-----:R-:W-:Y:S01]  /*02d0*/  IMAD R0, R17, 0x280, R18 ;  /* 0x0000028011007824 */ /* 0x001fe200078e0212 */
[----:B------:R-:W-:Y:S01]  /*02e0*/  BSSY.RECONVERGENT B0, `(.L_x_1) ;  /* 0x0000022000007945 */ /* 0x000fe20003800200 */
[C---:B0-----:R-:W-:Y:S01]  /*02f0*/  IMAD R19, R18.reuse, 0xc, R13 ;  /* 0x0000000c12137824 */ /* 0x041fe200078e020d */
[----:B------:R-:W-:Y:S02]  /*0300*/  IADD3 R18, PT, PT, R18, 0x4, RZ ;  /* 0x0000000412127810 */ /* 0x000fe40007ffe0ff */
[----:B------:R-:W-:Y:S02]  /*0310*/  ISETP.NE.AND P2, PT, R0, R9, PT ;  /* 0x000000090000720c */ /* 0x000fe40003f45270 */
[----:B------:R-:W-:-:S11]  /*0320*/  ISETP.NE.AND P1, PT, R18, 0x280, PT ;  /* 0x000002801200780c */ /* 0x000fd60003f25270 */
[----:B-1----:R-:W-:Y:S05]  /*0330*/  @!P2 BRA `(.L_x_2) ;  /* 0x000000000070a947 */ /* 0x002fea0003800000 */
[----:B------:R-:W0:Y:S01]  /*0340*/  LDS.128 R4, [R19] ;  /* 0x0000000013047984 */ /* 0x000e220000000c00 */
[----:B------:R-:W-:Y:S01]  /*0350*/  BSSY.RECONVERGENT B1, `(.L_x_3) ;  /* 0x0000013000017945 */ /* 0x000fe20003800200 */
[----:B0----5:R-:W-:Y:S01]  /*0360*/  FADD R5, R10, -R5 ;  /* 0x800000050a057221 */ /* 0x021fe20000000000 */
[----:B------:R-:W-:Y:S01]  /*0370*/  FADD R4, R11, -R4 ;  /* 0x800000040b047221 */ /* 0x000fe20000000000 */
[----:B------:R-:W-:Y:S02]  /*0380*/  FADD R6, R12, -R6 ;  /* 0x800000060c067221 */ /* 0x000fe40000000000 */
[----:B------:R-:W-:-:S04]  /*0390*/  FMUL R5, R5, R5 ;  /* 0x0000000505057220 */ /* 0x000fc80000400000 */
[----:B------:R-:W-:-:S04]  /*03a0*/  FFMA R5, R4, R4, R5 ;  /* 0x0000000404057223 */ /* 0x000fc80000000005 */
[----:B------:R-:W-:-:S04]  /*03b0*/  FFMA R6, R6, R6, R5 ;  /* 0x0000000606067223 */ /* 0x000fc80000000005 */
[----:B------:R0:W1:Y:S01]  /*03c0*/  MUFU.RSQ R5, R6 ;  /* 0x0000000600057308 */ /* 0x0000620000001400 */
[----:B------:R-:W-:-:S04]  /*03d0*/  IADD3 R4, PT, PT, R6, -0xd000000, RZ ;  /* 0xf300000006047810 */ /* 0x000fc80007ffe0ff */
[----:B------:R-:W-:-:S13]  /*03e0*/  ISETP.GT.U32.AND P2, PT, R4, 0x727fffff, PT ;  /* 0x727fffff0400780c */ /* 0x000fda0003f44070 */
[----:B01----:R-:W-:Y:S05]  /*03f0*/  @!P2 BRA `(.L_x_4) ;  /* 0x000000000010a947 */ /* 0x003fea0003800000 */
[----:B------:R-:W-:Y:S02]  /*0400*/  MOV R4, R6 ;  /* 0x0000000600047202 */ /* 0x000fe40000000f00 */
[----:B------:R-:W-:-:S07]  /*0410*/  MOV R23, 0x430 ;  /* 0x0000043000177802 */ /* 0x000fce0000000f00 */
[----:B------:R-:W-:Y:S05]  /*0420*/  CALL.REL.NOINC `($__internal_0_$__cuda_sm20_sqrt_rn_f32_slowpath) ;  /* 0x0000000400e07944 */ /* 0x000fea0003c00000 */
[----:B------:R-:W-:Y:S05]  /*0430*/  BRA `(.L_x_5) ;  /* 0x0000000000107947 */ /* 0x000fea0003800000 */
.L_x_4:
[----:B------:R-:W-:Y:S01]  /*0440*/  FMUL.FTZ R7, R6, R5 ;  /* 0x0000000506077220 */ /* 0x000fe20000410000 */
[----:B------:R-:W-:-:S03]  /*0450*/  FMUL.FTZ R5, R5, 0.5 ;  /* 0x3f00000005057820 */ /* 0x000fc60000410000 */
[----:B------:R-:W-:-:S04]  /*0460*/  FFMA R4, -R7, R7, R6 ;  /* 0x0000000707047223 */ /* 0x000fc80000000106 */
[----:B------:R-:W-:-:S07]  /*0470*/  FFMA R7, R4, R5, R7 ;  /* 0x0000000504077223 */ /* 0x000fce0000000007 */
.L_x_5:
[----:B------:R-:W-:Y:S05]  /*0480*/  BSYNC.RECONVERGENT B1 ;  /* 0x0000000000017941 */ /* 0x000fea0003800200 */
.L_x_3:
[----:B------:R-:W-:-:S13]  /*0490*/  FSETP.GEU.AND P2, PT, R7, R14, PT ;  /* 0x0000000e0700720b */ /* 0x000fda0003f4e000 */
[----:B------:R-:W-:Y:S05]  /*04a0*/  @P2 BRA `(.L_x_2) ;  /* 0x0000000000142947 */ /* 0x000fea0003800000 */
[----:B------:R-:W0:Y:S02]  /*04b0*/  LDC.64 R4, c[0x0][0x390] ;  /* 0x0000e400ff047b82 */ /* 0x000e240000000a00 */
[----:B0-----:R-:W2:Y:S02]  /*04c0*/  LDG.E R5, desc[UR4][R4.64] ;  /* 0x0000000404057981 */ /* 0x001ea4000c1e1900 */
[----:B--2---:R-:W-:-:S13]  /*04d0*/  ISETP.GE.AND P2, PT, R0, R5, PT ;  /* 0x000000050000720c */ /* 0x004fda0003f46270 */
[----:B------:R0:W-:Y:S01]  /*04e0*/  @!P2 STG.E desc[UR4][R2.64], R0 ;  /* 0x000000000200a986 */ /* 0x0001e2000c101904 */
[----:B------:R-:W-:-:S07]  /*04f0*/  @!P2 MOV R14, R7 ;  /* 0x00000007000ea202 */ /* 0x000fce0000000f00 */
.L_x_2:
[----:B------:R-:W-:Y:S05]  /*0500*/  BSYNC.RECONVERGENT B0 ;  /* 0x0000000000007941 */ /* 0x000fea0003800200 */
.L_x_1:
[----:B------:R-:W-:Y:S01]  /*0510*/  IADD3 R6, PT, PT, R0, 0x1, RZ ;  /* 0x0000000100067810 */ /* 0x000fe20007ffe0ff */
[----:B------:R-:W-:Y:S03]  /*0520*/  BSSY.RECONVERGENT B0, `(.L_x_6) ;  /* 0x0000020000007945 */ /* 0x000fe60003800200 */
[----:B------:R-:W-:-:S13]  /*0530*/  ISETP.NE.AND P2, PT, R6, R9, PT ;  /* 0x000000090600720c */ /* 0x000fda0003f45270 */
[----:B------:R-:W-:Y:S05]  /*0540*/  @!P2 BRA `(.L_x_7) ;  /* 0x000000000074a947 */ /* 0x000fea0003800000 */
[----:B------:R-:W1:Y:S01]  /*0550*/  LDS.64 R4, [R19+0x10] ;  /* 0x0000100013047984 */ /* 0x000e620000000a00 */
[----:B------:R-:W-:Y:S03]  /*0560*/  BSSY.RECONVERGENT B1, `(.L_x_8) ;  /* 0x0000014000017945 */ /* 0x000fe60003800200 */
[----:B------:R-:W2:Y:S01]  /*0570*/  LDS R20, [R19+0xc] ;  /* 0x00000c0013147984 */ /* 0x000ea20000000800 */
[----:B-1---5:R-:W-:Y:S01]  /*0580*/  FADD R4, R10, -R4 ;  /* 0x800000040a047221 */ /* 0x022fe20000000000 */
[----:B--2---:R-:W-:-:S03]  /*0590*/  FADD R20, R11, -R20 ;  /* 0x800000140b147221 */ /* 0x004fc60000000000 */
[----:B------:R-:W-:Y:S01]  /*05a0*/  FMUL R7, R4, R4 ;  /* 0x0000000404077220 */ /* 0x000fe20000400000 */
[----:B------:R-:W-:-:S03]  /*05b0*/  FADD R4, R12, -R5 ;  /* 0x800000050c047221 */ /* 0x000fc60000000000 */
[----:B------:R-:W-:-:S04]  /*05c0*/  FFMA R7, R20, R20, R7 ;  /* 0x0000001414077223 */ /* 0x000fc80000000007 */
[----:B------:R-:W-:-:S04]  /*05d0*/  FFMA R20, R4, R4, R7 ;  /* 0x0000000404147223 */ /* 0x000fc80000000007 */
[----:B------:R1:W2:Y:S01]  /*05e0*/  MUFU.RSQ R5, R20 ;  /* 0x0000001400057308 */ /* 0x0002a20000001400 */
[----:B------:R-:W-:-:S04]  /*05f0*/  IADD3 R4, PT, PT, R20, -0xd000000, RZ ;  /* 0xf300000014047810 */ /* 0x000fc80007ffe0ff */
[----:B------:R-:W-:-:S13]  /*0600*/  ISETP.GT.U32.AND P2, PT, R4, 0x727fffff, PT ;  /* 0x727fffff0400780c */ /* 0x000fda0003f44070 */
[----:B-12---:R-:W-:Y:S05]  /*0610*/  @!P2 BRA `(.L_x_9) ;  /* 0x000000000010a947 */ /* 0x006fea0003800000 */
[----:B------:R-:W-:Y:S02]  /*0620*/  MOV R4, R20 ;  /* 0x0000001400047202 */ /* 0x000fe40000000f00 */
[----:B------:R-:W-:-:S07]  /*0630*/  MOV R23, 0x650 ;  /* 0x0000065000177802 */ /* 0x000fce0000000f00 */
[----:B0-----:R-:W-:Y:S05]  /*0640*/  CALL.REL.NOINC `($__internal_0_$__cuda_sm20_sqrt_rn_f32_slowpath) ;  /* 0x0000000400587944 */ /* 0x001fea0003c00000 */
[----:B------:R-:W-:Y:S05]  /*0650*/  BRA `(.L_x_10) ;  /* 0x0000000000107947 */ /* 0x000fea0003800000 */
.L_x_9:
[----:B------:R-:W-:Y:S01]  /*0660*/  FMUL.FTZ R7, R20, R5 ;  /* 0x0000000514077220 */ /* 0x000fe20000410000 */
[----:B------:R-:W-:-:S03]  /*0670*/  FMUL.FTZ R5, R5, 0.5 ;  /* 0x3f00000005057820 */ /* 0x000fc60000410000 */
[----:B------:R-:W-:-:S04]  /*0680*/  FFMA R4, -R7, R7, R20 ;  /* 0x0000000707047223 */ /* 0x000fc80000000114 */
[----:B------:R-:W-:-:S07]  /*0690*/  FFMA R7, R4, R5, R7 ;  /* 0x0000000504077223 */ /* 0x000fce0000000007 */
.L_x_10:
[----:B------:R-:W-:Y:S05]  /*06a0*/  BSYNC.RECONVERGENT B1 ;  /* 0x0000000000017941 */ /* 0x000fea0003800200 */
.L_x_8:
[----:B------:R-:W-:-:S13]  /*06b0*/  FSETP.GEU.AND P2, PT, R7, R14, PT ;  /* 0x0000000e0700720b */ /* 0x000fda0003f4e000 */
[----:B------:R-:W-:Y:S05]  /*06c0*/  @P2 BRA `(.L_x_7) ;  /* 0x0000000000142947 */ /* 0x000fea0003800000 */
[----:B------:R-:W1:Y:S02]  /*06d0*/  LDC.64 R4, c[0x0][0x390] ;  /* 0x0000e400ff047b82 */ /* 0x000e640000000a00 */
[----:B-1----:R-:W2:Y:S02]  /*06e0*/  LDG.E R5, desc[UR4][R4.64] ;  /* 0x0000000404057981 */ /* 0x002ea4000c1e1900 */
[----:B--2---:R-:W-:-:S13]  /*06f0*/  ISETP.GE.AND P2, PT, R6, R5, PT ;  /* 0x000000050600720c */ /* 0x004fda0003f46270 */
[----:B------:R1:W-:Y:S01]  /*0700*/  @!P2 STG.E desc[UR4][R2.64], R6 ;  /* 0x000000060200a986 */ /* 0x0003e2000c101904 */
[----:B------:R-:W-:-:S07]  /*0710*/  @!P2 MOV R14, R7 ;  /* 0x00000007000ea202 */ /* 0x000fce0000000f00 */
.L_x_7:
[----:B------:R-:W-:Y:S05]  /*0720*/  BSYNC.RECONVERGENT B0 ;  /* 0x0000000000007941 */ /* 0x000fea0003800200 */
.L_x_6:
[----:B-1----:R-:W-:Y:S01]  /*0730*/  IADD3 R6, PT, PT, R0, 0x2, RZ ;  /* 0x0000000200067810 */ /* 0x002fe20007ffe0ff */
[----:B------:R-:W-:Y:S03]  /*0740*/  BSSY.RECONVERGENT B0, `(.L_x_11) ;  /* 0x0000020000007945 */ /* 0x000fe60003800200 */
[----:B------:R-:W-:-:S13]  /*0750*/  ISETP.NE.AND P2, PT, R6, R9, PT ;  /* 0x000000090600720c */ /* 0x000fda0003f45270 */
[----:B------:R-:W-:Y:S05]  /*0760*/  @!P2 BRA `(.L_x_12) ;  /* 0x000000000074a947 */ /* 0x000fea0003800000 */
[----:B------:R-:W1:Y:S01]  /*0770*/  LDS.64 R4, [R19+0x18] ;  /* 0x0000180013047984 */ /* 0x000e620000000a00 */
[----:B------:R-:W-:Y:S03]  /*0780*/  BSSY.RECONVERGENT B1, `(.L_x_13) ;  /* 0x0000014000017945 */ /* 0x000fe60003800200 */
[----:B------:R-:W2:Y:S01]  /*0790*/  LDS R7, [R19+0x20] ;  /* 0x0000200013077984 */ /* 0x000ea20000000800 */
[----:B-1---5:R-:W-:Y:S01]  /*07a0*/  FADD R5, R10, -R5 ;  /* 0x800000050a057221 */ /* 0x022fe20000000000 */
[----:B------:R-:W-:-:S03]  /*07b0*/  FADD R4, R11, -R4 ;  /* 0x800000040b047221 */ /* 0x000fc60000000000 */
[----:B------:R-:W-:Y:S01]  /*07c0*/  FMUL R5, R5, R5 ;  /* 0x0000000505057220 */ /* 0x000fe20000400000 */
[----:B--2---:R-:W-:-:S03]  /*07d0*/  FADD R20, R12, -R7 ;  /* 0x800000070c147221 */ /* 0x004fc60000000000 */
        /* <DEDUP_REMOVED lines=10> */
.L_x_14:
[----:B------:R-:W-:Y:S01]  /*0880*/  FMUL.FTZ R7, R20, R5 ;  /* 0x0000000514077220 */ /* 0x000fe20000410000 */
[----:B------:R-:W-:-:S03]  /*0890*/  FMUL.FTZ R5, R5, 0.5 ;  /* 0x3f00000005057820 */ /* 0x000fc60000410000 */
[----:B------:R-:W-:-:S04]  /*08a0*/  FFMA R4, -R7, R7, R20 ;  /* 0x0000000707047223 */ /* 0x000fc80000000114 */
[----:B------:R-:W-:-:S07]  /*08b0*/  FFMA R7, R4, R5, R7 ;  /* 0x0000000504077223 */ /* 0x000fce0000000007 */
.L_x_15:
[----:B------:R-:W-:Y:S05]  /*08c0*/  BSYNC.RECONVERGENT B1 ;  /* 0x0000000000017941 */ /* 0x000fea0003800200 */
.L_x_13:
[----:B------:R-:W-:-:S13]  /*08d0*/  FSETP.GEU.AND P2, PT, R7, R14, PT ;  /* 0x0000000e0700720b */ /* 0x000fda0003f4e000 */
[----:B------:R-:W-:Y:S05]  /*08e0*/  @P2 BRA `(.L_x_12) ;  /* 0x0000000000142947 */ /* 0x000fea0003800000 */
[----:B------:R-:W1:Y:S02]  /*08f0*/  LDC.64 R4, c[0x0][0x390] ;  /* 0x0000e400ff047b82 */ /* 0x000e640000000a00 */
[----:B-1----:R-:W2:Y:S02]  /*0900*/  LDG.E R5, desc[UR4][R4.64] ;  /* 0x0000000404057981 */ /* 0x002ea4000c1e1900 */
[----:B--2---:R-:W-:-:S13]  /*0910*/  ISETP.GE.AND P2, PT, R6, R5, PT ;  /* 0x000000050600720c */ /* 0x004fda0003f46270 */
[----:B------:R1:W-:Y:S01]  /*0920*/  @!P2 STG.E desc[UR4][R2.64], R6 ;  /* 0x000000060200a986 */ /* 0x0003e2000c101904 */
[----:B------:R-:W-:-:S07]  /*0930*/  @!P2 MOV R14, R7 ;  /* 0x00000007000ea202 */ /* 0x000fce0000000f00 */
.L_x_12:
[----:B------:R-:W-:Y:S05]  /*0940*/  BSYNC.RECONVERGENT B0 ;  /* 0x0000000000007941 */ /* 0x000fea0003800200 */
.L_x_11:
[----:B0-----:R-:W-:Y:S01]  /*0950*/  IADD3 R0, PT, PT, R0, 0x3, RZ ;  /* 0x0000000300007810 */ /* 0x001fe20007ffe0ff */
[----:B------:R-:W-:Y:S03]  /*0960*/  BSSY.RECONVERGENT B0, `(.L_x_16) ;  /* 0x000001f000007945 */ /* 0x000fe60003800200 */
[----:B------:R-:W-:-:S13]  /*0970*/  ISETP.NE.AND P2, PT, R0, R9, PT ;  /* 0x000000090000720c */ /* 0x000fda0003f45270 */
[----:B------:R-:W-:Y:S05]  /*0980*/  @!P2 BRA `(.L_x_17) ;  /* 0x000000000070a947 */ /* 0x000fea0003800000 */
[----:B-1----:R-:W0:Y:S01]  /*0990*/  LDS.128 R4, [R19+0x20] ;  /* 0x0000200013047984 */ /* 0x002e220000000c00 */
        /* <DEDUP_REMOVED lines=15> */
.L_x_19:
[----:B------:R-:W-:Y:S01]  /*0a90*/  FMUL.FTZ R7, R6, R5 ;  /* 0x0000000506077220 */ /* 0x000fe20000410000 */
[----:B------:R-:W-:-:S03]  /*0aa0*/  FMUL.FTZ R5, R5, 0.5 ;  /* 0x3f00000005057820 */ /* 0x000fc60000410000 */
[----:B------:R-:W-:-:S04]  /*0ab0*/  FFMA R4, -R7, R7, R6 ;  /* 0x0000000707047223 */ /* 0x000fc80000000106 */
[----:B------:R-:W-:-:S07]  /*0ac0*/  FFMA R7, R4, R5, R7 ;  /* 0x0000000504077223 */ /* 0x000fce0000000007 */
.L_x_20:
[----:B------:R-:W-:Y:S05]  /*0ad0*/  BSYNC.RECONVERGENT B1 ;  /* 0x0000000000017941 */ /* 0x000fea0003800200 */
.L_x_18:
[----:B------:R-:W-:-:S13]  /*0ae0*/  FSETP.GEU.AND P2, PT, R7, R14, PT ;  /* 0x0000000e0700720b */ /* 0x000fda0003f4e000 */
[----:B------:R-:W-:Y:S05]  /*0af0*/  @P2 BRA `(.L_x_17) ;  /* 0x0000000000142947 */ /* 0x000fea0003800000 */
[----:B------:R-:W0:Y:S02]  /*0b00*/  LDC.64 R4, c[0x0][0x390] ;  /* 0x0000e400ff047b82 */ /* 0x000e240000000a00 */
[----:B0-----:R-:W2:Y:S02]  /*0b10*/  LDG.E R5, desc[UR4][R4.64] ;  /* 0x0000000404057981 */ /* 0x001ea4000c1e1900 */
[----:B--2---:R-:W-:-:S13]  /*0b20*/  ISETP.GE.AND P2, PT, R0, R5, PT ;  /* 0x000000050000720c */ /* 0x004fda0003f46270 */
[----:B------:R0:W-:Y:S01]  /*0b30*/  @!P2 STG.E desc[UR4][R2.64], R0 ;  /* 0x000000000200a986 */ /* 0x0001e2000c101904 */
[----:B------:R-:W-:-:S07]  /*0b40*/  @!P2 MOV R14, R7 ;  /* 0x00000007000ea202 */ /* 0x000fce0000000f00 */
.L_x_17:
[----:B------:R-:W-:Y:S05]  /*0b50*/  BSYNC.RECONVERGENT B0 ;  /* 0x0000000000007941 */ /* 0x000fea0003800200 */
.L_x_16:
[----:B------:R-:W-:Y:S05]  /*0b60*/  @P1 BRA `(.L_x_21) ;  /* 0xfffffff400d81947 */ /* 0x000fea000383ffff */
[----:B------:R-:W-:Y:S05]  /*0b70*/  WARPSYNC.ALL ;  /* 0x0000000000007948 */ /* 0x000fea0003800000 */
[----:B------:R-:W-:Y:S06]  /*0b80*/  BAR.SYNC.DEFER_BLOCKING 0x0 ;  /* 0x0000000000007b1d */ /* 0x000fec0000010000 */
[----:B------:R-:W-:Y:S05]  /*0b90*/  @P0 BRA `(.L_x_22) ;  /* 0xfffffff400800947 */ /* 0x000fea000383ffff */
[----:B------:R-:W-:Y:S05]  /*0ba0*/  EXIT ;  /* 0x000000000000794d */ /* 0x000fea0003800000 */
        .weak           $__internal_0_$__cuda_sm20_sqrt_rn_f32_slowpath
        .type           $__internal_0_$__cuda_sm20_sqrt_rn_f32_slowpath,@function
        .size           $__internal_0_$__cuda_sm20_sqrt_rn_f32_slowpath,(.L_x_33 - $__internal_0_$__cuda_sm20_sqrt_rn_f32_slowpath)
$__internal_0_$__cuda_sm20_sqrt_rn_f32_slowpath:
[----:B------:R-:W-:-:S13]  /*0bb0*/  LOP3.LUT P2, RZ, R4, 0x7fffffff, RZ, 0xc0, !PT ;  /* 0x7fffffff04ff7812 */ /* 0x000fda000784c0ff */
[----:B------:R-:W-:Y:S01]  /*0bc0*/  @!P2 MOV R5, R4 ;  /* 0x000000040005a202 */ /* 0x000fe20000000f00 */
[----:B------:R-:W-:Y:S06]  /*0bd0*/  @!P2 BRA `(.L_x_23) ;  /* 0x000000000040a947 */ /* 0x000fec0003800000 */
[----:B------:R-:W-:-:S13]  /*0be0*/  FSETP.GEU.FTZ.AND P2, PT, R4, RZ, PT ;  /* 0x000000ff0400720b */ /* 0x000fda0003f5e000 */
[----:B------:R-:W-:Y:S01]  /*0bf0*/  @!P2 MOV R5, 0x7fffffff ;  /* 0x7fffffff0005a802 */ /* 0x000fe20000000f00 */
[----:B------:R-:W-:Y:S06]  /*0c00*/  @!P2 BRA `(.L_x_23) ;  /* 0x000000000034a947 */ /* 0x000fec0003800000 */
[----:B------:R-:W-:-:S13]  /*0c10*/  FSETP.GTU.FTZ.AND P2, PT, |R4|, +INF , PT ;  /* 0x7f8000000400780b */ /* 0x000fda0003f5c200 */
[----:B------:R-:W-:Y:S01]  /*0c20*/  @P2 FADD.FTZ R5, R4, 1 ;  /* 0x3f80000004052421 */ /* 0x000fe20000010000 */
[----:B------:R-:W-:Y:S06]  /*0c30*/  @P2 BRA `(.L_x_23) ;  /* 0x0000000000282947 */ /* 0x000fec0003800000 */
[----:B------:R-:W-:-:S13]  /*0c40*/  FSETP.NEU.FTZ.AND P2, PT, |R4|, +INF , PT ;  /* 0x7f8000000400780b */ /* 0x000fda0003f5d200 */
[----:B------:R-:W-:-:S04]  /*0c50*/  @P2 FFMA R7, R4, 1.84467440737095516160e+19, RZ ;  /* 0x5f80000004072823 */ /* 0x000fc800000000ff */
[----:B------:R-:W0:Y:S02]  /*0c60*/  @P2 MUFU.RSQ R20, R7 ;  /* 0x0000000700142308 */ /* 0x000e240000001400 */
[----:B0-----:R-:W-:Y:S01]  /*0c70*/  @P2 FMUL.FTZ R22, R7, R20 ;  /* 0x0000001407162220 */ /* 0x001fe20000410000 */
[----:B------:R-:W-:-:S03]  /*0c80*/  @P2 FMUL.FTZ R20, R20, 0.5 ;  /* 0x3f00000014142820 */ /* 0x000fc60000410000 */
[----:B------:R-:W-:-:S04]  /*0c90*/  @P2 FADD.FTZ R5, -R22, -RZ ;  /* 0x800000ff16052221 */ /* 0x000fc80000010100 */
[----:B------:R-:W-:Y:S01]  /*0ca0*/  @P2 FFMA R21, R22, R5, R7 ;  /* 0x0000000516152223 */ /* 0x000fe20000000007 */
[----:B------:R-:W-:-:S03]  /*0cb0*/  @!P2 MOV R5, R4 ;  /* 0x000000040005a202 */ /* 0x000fc60000000f00 */
[----:B------:R-:W-:-:S04]  /*0cc0*/  @P2 FFMA R20, R21, R20, R22 ;  /* 0x0000001415142223 */ /* 0x000fc80000000016 */
[----:B------:R-:W-:-:S07]  /*0cd0*/  @P2 FMUL.FTZ R5, R20, 2.3283064365386962891e-10 ;  /* 0x2f80000014052820 */ /* 0x000fce0000410000 */
.L_x_23:
[----:B------:R-:W-:Y:S01]  /*0ce0*/  MOV R7, R5 ;  /* 0x0000000500077202 */ /* 0x000fe20000000f00 */
[----:B------:R-:W-:Y:S01]  /*0cf0*/  HFMA2 R5, -RZ, RZ, 0, 0 ;  /* 0x00000000ff057431 */ /* 0x000fe200000001ff */
[----:B------:R-:W-:-:S04]  /*0d00*/  MOV R4, R23 ;  /* 0x0000001700047202 */ /* 0x000fc80000000f00 */
[----:B------:R-:W-:Y:S05]  /*0d10*/  RET.REL.NODEC R4 `(_Z26FindClosestGPUWithBlockingP6float3PiS1_) ;  /* 0xfffffff004b87950 */ /* 0x000fea0003c3ffff */
.L_x_24:
[----:B------:R-:W-:-:S00]  /*0d20*/  BRA `(.L_x_24) ;  /* 0xfffffffc00fc7947 */ /* 0x000fc0000383ffff */
[----:B------:R-:W-:-:S00]  /*0d30*/  NOP ;  /* 0x0000000000007918 */ /* 0x000fc00000000000 */
        /* <DEDUP_REMOVED lines=12> */
.L_x_33:


//--------------------- .text._Z14FindClosestGPUP6float3PiS1_ --------------------------
	.section	.text._Z14FindClosestGPUP6float3PiS1_,"ax",@progbits
	.align	128
        .global         _Z14FindClosestGPUP6float3PiS1_
        .type           _Z14FindClosestGPUP6float3PiS1_,@function
        .size           _Z14FindClosestGPUP6float3PiS1_,(.L_x_34 - _Z14FindClosestGPUP6float3PiS1_)
        .other          _Z14FindClosestGPUP6float3PiS1_,@"STO_CUDA_ENTRY STV_DEFAULT"
_Z14FindClosestGPUP6float3PiS1_:
.text._Z14FindClosestGPUP6float3PiS1_:
        /* <DEDUP_REMOVED lines=13> */
[----:B------:R-:W-:Y:S01]  /*00d0*/  HFMA2 R9, -RZ, RZ, 0, 0 ;  /* 0x00000000ff097431 */ /* 0x000fe200000001ff */
[----:B------:R-:W-:-:S06]  /*00e0*/  MOV R11, 0x7f7fffee ;  /* 0x7f7fffee000b7802 */ /* 0x000fcc0000000f00 */
[----:B------:R-:W1:Y:S08]  /*00f0*/  LDC.64 R6, c[0x0][0x388] ;  /* 0x0000e200ff067b82 */ /* 0x000e700000000a00 */
[----:B------:R-:W2:Y:S01]  /*0100*/  LDC.64 R2, c[0x0][0x380] ;  /* 0x0000e000ff027b82 */ /* 0x000ea20000000a00 */
[----:B0-----:R-:W-:-:S04]  /*0110*/  IMAD.WIDE R4, R8, 0xc, R4 ;  /* 0x0000000c08047825 */ /* 0x001fc800078e0204 */
[----:B-1----:R-:W-:-:S07]  /*0120*/  IMAD.WIDE R6, R8, 0x4, R6 ;  /* 0x0000000408067825 */ /* 0x002fce00078e0206 */
.L_x_30:
[----:B------:R-:W-:Y:S01]  /*0130*/  ISETP.NE.AND P0, PT, R9, R8, PT ;  /* 0x000000080900720c */ /* 0x000fe20003f05270 */
[----:B------:R-:W-:-:S12]  /*0140*/  BSSY.RECONVERGENT B0, `(.L_x_25) ;  /* 0x0000022000007945 */ /* 0x000fd80003800200 */
[----:B------:R-:W-:Y:S05]  /*0150*/  @!P0 BRA `(.L_x_26) ;  /* 0x0000000000808947 */ /* 0x000fea0003800000 */
[----:B--2---:R-:W-:Y:S01]  /*0160*/  IMAD.WIDE.U32 R12, R9, 0xc, R2 ;  /* 0x0000000c090c7825 */ /* 0x004fe200078e0002 */
[----:B------:R-:W2:Y:S04]  /*0170*/  LDG.E R14, desc[UR4][R4.64+0x4] ;  /* 0x00000404040e7981 */ /* 0x000ea8000c1e1900 */
[----:B------:R-:W2:Y:S04]  /*0180*/  LDG.E R17, desc[UR4][R12.64+0x4] ;  /* 0x000004040c117981 */ /* 0x000ea8000c1e1900 */
[----:B------:R-:W3:Y:S04]  /*0190*/  LDG.E R0, desc[UR4][R4.64] ;  /* 0x0000000404007981 */ /* 0x000ee8000c1e1900 */
[----:B------:R-:W3:Y:S04]  /*01a0*/  LDG.E R15, desc[UR4][R12.64] ;  /* 0x000000040c0f7981 */ /* 0x000ee8000c1e1900 */
[----:B------:R-:W4:Y:S04]  /*01b0*/  LDG.E R19, desc[UR4][R12.64+0x8] ;  /* 0x000008040c137981 */ /* 0x000f28000c1e1900 */
[----:B------:R-:W4:Y:S01]  /*01c0*/  LDG.E R16, desc[UR4][R4.64+0x8] ;  /* 0x0000080404107981 */ /* 0x000f22000c1e1900 */
[----:B------:R-:W-:Y:S01]  /*01d0*/  BSSY.RECONVERGENT B1, `(.L_x_27) ;  /* 0x0000012000017945 */ /* 0x000fe20003800200 */
[----:B--2---:R-:W-:Y:S01]  /*01e0*/  FADD R14, R14, -R17 ;  /* 0x800000110e0e7221 */ /* 0x004fe20000000000 */
[----:B---3--:R-:W-:-:S03]  /*01f0*/  FADD R0, R0, -R15 ;  /* 0x8000000f00007221 */ /* 0x008fc60000000000 */
[----:B------:R-:W-:-:S04]  /*0200*/  FMUL R15, R14, R14 ;  /* 0x0000000e0e0f7220 */ /* 0x000fc80000400000 */
[----:B------:R-:W-:Y:S01]  /*0210*/  FFMA R15, R0, R0, R15 ;  /* 0x00000000000f7223 */ /* 0x000fe2000000000f */
[----:B----4-:R-:W-:-:S04]  /*0220*/  FADD R16, R16, -R19 ;  /* 0x8000001310107221 */ /* 0x010fc80000000000 */
[----:B------:R-:W-:-:S04]  /*0230*/  FFMA R15, R16, R16, R15 ;  /* 0x00000010100f7223 */ /* 0x000fc8000000000f */
[----:B------:R0:W1:Y:S01]  /*0240*/  MUFU.RSQ R14, R15 ;  /* 0x0000000f000e7308 */ /* 0x0000620000001400 */
[----:B------:R-:W-:-:S04]  /*0250*/  IADD3 R0, PT, PT, R15, -0xd000000, RZ ;  /* 0xf30000000f007810 */ /* 0x000fc80007ffe0ff */
[----:B------:R-:W-:-:S13]  /*0260*/  ISETP.GT.U32.AND P0, PT, R0, 0x727fffff, PT ;  /* 0x727fffff0000780c */ /* 0x000fda0003f04070 */
[----:B01----:R-:W-:Y:S05]  /*0270*/  @!P0 BRA `(.L_x_28) ;  /* 0x00000000000c8947 */ /* 0x003fea0003800000 */
[----:B------:R-:W-:-:S07]  /*0280*/  MOV R17, 0x2a0 ;  /* 0x000002a000117802 */ /* 0x000fce0000000f00 */
[----:B------:R-:W-:Y:S05]  /*0290*/  CALL.REL.NOINC `($__internal_1_$__cuda_sm20_sqrt_rn_f32_slowpath) ;  /* 0x0000000000447944 */ /* 0x000fea0003c00000 */
[----:B------:R-:W-:Y:S05]  /*02a0*/  BRA `(.L_x_29) ;  /* 0x0000000000107947 */ /* 0x000fea0003800000 */
.L_x_28:
[----:B------:R-:W-:Y:S01]  /*02b0*/  FMUL.FTZ R0, R15, R14 ;  /* 0x0000000e0f007220 */ /* 0x000fe20000410000 */
[----:B------:R-:W-:-:S03]  /*02c0*/  FMUL.FTZ R12, R14, 0.5 ;  /* 0x3f0000000e0c7820 */ /* 0x000fc60000410000 */
[----:B------:R-:W-:-:S04]  /*02d0*/  FFMA R13, -R0, R0, R15 ;  /* 0x00000000000d7223 */ /* 0x000fc8000000010f */
[----:B------:R-:W-:-:S07]  /*02e0*/  FFMA R0, R13, R12, R0 ;  /* 0x0000000c0d007223 */ /* 0x000fce0000000000 */
.L_x_29:
[----:B------:R-:W-:Y:S05]  /*02f0*/  BSYNC.RECONVERGENT B1 ;  /* 0x0000000000017941 */ /* 0x000fea0003800200 */
.L_x_27:
[----:B------:R-:W-:-:S13]  /*0300*/  FSETP.GEU.AND P0, PT, R0, R11, PT ;  /* 0x0000000b0000720b */ /* 0x000fda0003f0e000 */
[----:B------:R-:W-:Y:S05]  /*0310*/  @P0 BRA `(.L_x_26) ;  /* 0x0000000000100947 */ /* 0x000fea0003800000 */
[----:B------:R-:W0:Y:S01]  /*0320*/  LDC.64 R12, c[0x0][0x390] ;  /* 0x0000e400ff0c7b82 */ /* 0x000e220000000a00 */
[----:B------:R1:W-:Y:S04]  /*0330*/  STG.E desc[UR4][R6.64], R9 ;  /* 0x0000000906007986 */ /* 0x0003e8000c101904 */
[----:B0-----:R1:W5:Y:S01]  /*0340*/  LDG.E R10, desc[UR4][R12.64] ;  /* 0x000000040c0a7981 */ /* 0x001362000c1e1900 */
[----:B------:R-:W-:-:S07]  /*0350*/  MOV R11, R0 ;  /* 0x00000000000b7202 */ /* 0x000fce0000000f00 */
.L_x_26:
[----:B------:R-:W-:Y:S05]  /*0360*/  BSYNC.RECONVERGENT B0 ;  /* 0x0000000000007941 */ /* 0x000fea0003800200 */
.L_x_25:
[----:B-1----:R-:W-:-:S04]  /*0370*/  IADD3 R9, PT, PT, R9, 0x1, RZ ;  /* 0x0000000109097810 */ /* 0x002fc80007ffe0ff */
[----:B-----5:R-:W-:-:S13]  /*0380*/  ISETP.GE.AND P0, PT, R9, R10, PT ;  /* 0x0000000a0900720c */ /* 0x020fda0003f06270 */
[----:B------:R-:W-:Y:S05]  /*0390*/  @!P0 BRA `(.L_x_30) ;  /* 0xfffffffc00648947 */ /* 0x000fea000383ffff */
[----:B------:R-:W-:Y:S05]  /*03a0*/  EXIT ;  /* 0x000000000000794d */ /* 0x000fea0003800000 */
        .weak           $__internal_1_$__cuda_sm20_sqrt_rn_f32_slowpath
        .type           $__internal_1_$__cuda_sm20_sqrt_rn_f32_slowpath,@function
        .size           $__internal_1_$__cuda_sm20_sqrt_rn_f32_slowpath,(.L_x_34 - $__internal_1_$__cuda_sm20_sqrt_rn_f32_slowpath)
$__internal_1_$__cuda_sm20_sqrt_rn_f32_slowpath:
[----:B------:R-:W-:-:S13]  /*03b0*/  LOP3.LUT P0, RZ, R15, 0x7fffffff, RZ, 0xc0, !PT ;  /* 0x7fffffff0fff7812 */ /* 0x000fda000780c0ff */
[----:B------:R-:W-:Y:S01]  /*03c0*/  @!P0 MOV R12, R15 ;  /* 0x0000000f000c8202 */ /* 0x000fe20000000f00 */
[----:B------:R-:W-:Y:S06]  /*03d0*/  @!P0 BRA `(.L_x_31) ;  /* 0x0000000000448947 */ /* 0x000fec0003800000 */
[----:B------:R-:W-:Y:S02]  /*03e0*/  FSETP.GEU.FTZ.AND P0, PT, R15, RZ, PT ;  /* 0x000000ff0f00720b */ /* 0x000fe40003f1e000 */
[----:B------:R-:W-:-:S11]  /*03f0*/  MOV R0, R15 ;  /* 0x0000000f00007202 */ /* 0x000fd60000000f00 */
        /* <DEDUP_REMOVED lines=9> */
[----:B------:R-:W-:Y:S01]  /*0490*/  @P0 FMUL.FTZ R16, R12, 0.5 ;  /* 0x3f0000000c100820 */ /* 0x000fe20000410000 */
[----:B------:R-:W-:Y:S02]  /*04a0*/  @!P0 MOV R12, R0 ;  /* 0x00000000000c8202 */ /* 0x000fe40000000f00 */
[----:B------:R-:W-:-:S04]  /*04b0*/  @P0 FADD.FTZ R15, -R14, -RZ ;  /* 0x800000ff0e0f0221 */ /* 0x000fc80000010100 */
[----:B------:R-:W-:-:S04]  /*04c0*/  @P0 FFMA R15, R14, R15, R13 ;  /* 0x0000000f0e0f0223 */ /* 0x000fc8000000000d */
[----:B------:R-:W-:-:S04]  /*04d0*/  @P0 FFMA R15, R15, R16, R14 ;  /* 0x000000100f0f0223 */ /* 0x000fc8000000000e */
[----:B------:R-:W-:-:S07]  /*04e0*/  @P0 FMUL.FTZ R12, R15, 2.3283064365386962891e-10 ;  /* 0x2f8000000f0c0820 */ /* 0x000fce0000410000 */
.L_x_31:
[----:B------:R-:W-:Y:S01]  /*04f0*/  HFMA2 R13, -RZ, RZ, 0, 0 ;  /* 0x00000000ff0d7431 */ /* 0x000fe200000001ff */
[----:B------:R-:W-:Y:S02]  /*0500*/  MOV R0, R12 ;  /* 0x0000000c00007202 */ /* 0x000fe40000000f00 */
[----:B------:R-:W-:-:S04]  /*0510*/  MOV R12, R17 ;  /* 0x00000011000c7202 */ /* 0x000fc80000000f00 */
[----:B------:R-:W-:Y:S05]  /*0520*/  RET.REL.NODEC R12 `(_Z14FindClosestGPUP6float3PiS1_) ;  /* 0xfffffff80cb47950 */ /* 0x000fea0003c3ffff */
.L_x_32:
        /* <DEDUP_REMOVED lines=13> */
.L_x_34:


//--------------------- .nv.global.init           --------------------------
	.section	.nv.global.init,"aw",@progbits
	.align	4
.nv.global.init:
	.type		blockSize,@object
	.size		blockSize,(.L_0 - blockSize)
blockSize:
        /*0000*/ 	.byte	0x80, 0x02, 0x00, 0x00
.L_0:


//--------------------- .nv.shared._Z26FindClosestGPUWithBlockingP6float3PiS1_ --------------------------
	.section	.nv.shared._Z26FindClosestGPUWithBlockingP6float3PiS1_,"aw",@nobits
	.sectionflags	@""
	.align	4
.nv.shared._Z26FindClosestGPUWithBlockingP6float3PiS1_:
	.zero		8704


//--------------------- .nv.shared.reserved.0     --------------------------
	.section	.nv.shared.reserved.0,"aw",@nobits
	.weak		__nv_reservedSMEM_offset_0_alias
	.size		__nv_reservedSMEM_offset_0_alias, 0, 64
	.other		__nv_reservedSMEM_offset_0_alias,@"STO_CUDA_RESERVED_SHARED STV_DEFAULT"
__nv_reservedSMEM_offset_0_alias:
	.zero		0
	.zero		64


//--------------------- .nv.constant0._Z26FindClosestGPUWithBlockingP6float3PiS1_ --------------------------
	.section	.nv.constant0._Z26FindClosestGPUWithBlockingP6float3PiS1_,"a",@progbits
	.sectionflags	@""
	.align	4
.nv.constant0._Z26FindClosestGPUWithBlockingP6float3PiS1_:
	.zero		920


//--------------------- .nv.constant0._Z14FindClosestGPUP6float3PiS1_ --------------------------
	.section	.nv.constant0._Z14FindClosestGPUP6float3PiS1_,"a",@progbits
	.sectionflags	@""
	.align	4
.nv.constant0._Z14FindClosestGPUP6float3PiS1_:
	.zero		920


//--------------------- SYMBOLS --------------------------

	.type		.nv.reservedSmem.offset0,@object
	.size		.nv.reservedSmem.offset0,0x4
	.type		.nv.reservedSmem.cap,@object
	.size		.nv.reservedSmem.cap,0x4
